//
// Generated by NVIDIA NVVM Compiler
//
// Compiler Build ID: CL-36424714
// Cuda compilation tools, release 13.0, V13.0.88
// Based on NVVM 20.0.0
//

.version 9.0
.target sm_100
.address_size 64

	// .globl	_Z8getmaxcuPjS_i

.visible .entry _Z8getmaxcuPjS_i(
	.param .u64 .ptr .align 1 _Z8getmaxcuPjS_i_param_0,
	.param .u64 .ptr .align 1 _Z8getmaxcuPjS_i_param_1,
	.param .u32 _Z8getmaxcuPjS_i_param_2
)
{


	ret;

}


// ===== COMPILED SASS (sm_100) =====

	.target	sm_100

	.elftype	@"ET_EXEC"


//--------------------- .note.nv.tkinfo           --------------------------
	.section	.note.nv.tkinfo,"",@"SHT_NOTE"
	.sectionflags	@"SHF_NOTE_NV_TKINFO"
	.tkinfo
        /*0018*/ 	.word	0x00000002
        /*0030*/ 	.string	""
        /*0030*/ 	.string	"ptxas"
        /*0030*/ 	.string	"Cuda compilation tools, release 13.0, V13.0.88"
        /*0030*/ 	.string	"Build cuda_13.0.r13.0/compiler.36424714_0"
        /*0030*/ 	.string	"-arch sm_100 -m 64 "



//--------------------- .note.nv.cuinfo           --------------------------
	.section	.note.nv.cuinfo,"",@"SHT_NOTE"
	.sectionflags	@"SHF_NOTE_NV_CUINFO"
        /*0018*/ 	.short	0x0002
        /*001a*/ 	.short	0x0064
        /*001c*/ 	.short	0x0082
	.zero		2


//--------------------- .nv.info                  --------------------------
	.section	.nv.info,"",@"SHT_CUDA_INFO"
	.align	4


	//----- nvinfo : EIATTR_REGCOUNT
	.align		4
        /*0000*/ 	.byte	0x04, 0x2f
        /*0002*/ 	.short	(.L_1 - .L_0)
	.align		4
.L_0:
        /*0004*/ 	.word	index@(_Z8getmaxcuPjS_i)
        /*0008*/ 	.word	0x00000004


	//----- nvinfo : EIATTR_FRAME_SIZE
	.align		4
.L_1:
        /*000c*/ 	.byte	0x04, 0x11
        /*000e*/ 	.short	(.L_3 - .L_2)
	.align		4
.L_2:
        /*0010*/ 	.word	index@(_Z8getmaxcuPjS_i)
        /*0014*/ 	.word	0x00000000


	//----- nvinfo : EIATTR_MIN_STACK_SIZE
	.align		4
.L_3:
        /*0018*/ 	.byte	0x04, 0x12
        /*001a*/ 	.short	(.L_5 - .L_4)
	.align		4
.L_4:
        /*001c*/ 	.word	index@(_Z8getmaxcuPjS_i)
        /*0020*/ 	.word	0x00000000
.L_5:


//--------------------- .nv.compat                --------------------------
	.section	.nv.compat,"",@"SHT_CUDA_COMPAT_INFO"
	.align	4
        /*0000*/ 	.byte	0x02, 0x09, 0x00, 0x00, 0x02, 0x02, 0x01, 0x00, 0x02, 0x05, 0x05, 0x00, 0x03, 0x07, 0x01, 0x01
        /*0010*/ 	.byte	0x02, 0x03, 0x00, 0x00, 0x02, 0x06, 0x01, 0x00, 0x04, 0x0b, 0x08, 0x00, 0x09, 0x00, 0x00, 0x00
        /*0020*/ 	.byte	0x00, 0x00, 0x00, 0x00


//--------------------- .nv.info._Z8getmaxcuPjS_i --------------------------
	.section	.nv.info._Z8getmaxcuPjS_i,"",@"SHT_CUDA_INFO"
	.sectionflags	@""
	.align	4


	//----- nvinfo : EIATTR_CUDA_API_VERSION
	.align		4
        /*0000*/ 	.byte	0x04, 0x37
        /*0002*/ 	.short	(.L_7 - .L_6)
.L_6:
        /*0004*/ 	.word	0x00000082


	//----- nvinfo : EIATTR_KPARAM_INFO
	.align		4
.L_7:
        /*0008*/ 	.byte	0x04, 0x17
        /*000a*/ 	.short	(.L_9 - .L_8)
.L_8:
        /*000c*/ 	.word	0x00000000
        /*0010*/ 	.short	0x0002
        /*0012*/ 	.short	0x0010
        /*0014*/ 	.byte	0x00, 0xf0, 0x11, 0x00


	//----- nvinfo : EIATTR_KPARAM_INFO
	.align		4
.L_9:
        /*0018*/ 	.byte	0x04, 0x17
        /*001a*/ 	.short	(.L_11 - .L_10)
.L_10:
        /*001c*/ 	.word	0x00000000
        /*0020*/ 	.short	0x0001
        /*0022*/ 	.short	0x0008
        /*0024*/ 	.byte	0x00, 0xf5, 0x21, 0x00


	//----- nvinfo : EIATTR_KPARAM_INFO
	.align		4
.L_11:
        /*0028*/ 	.byte	0x04, 0x17
        /*002a*/ 	.short	(.L_13 - .L_12)
.L_12:
        /*002c*/ 	.word	0x00000000
        /*0030*/ 	.short	0x0000
        /*0032*/ 	.short	0x0000
        /*0034*/ 	.byte	0x00, 0xf5, 0x21, 0x00


	//----- nvinfo : EIATTR_SPARSE_MMA_MASK
	.align		4
.L_13:
        /*0038*/ 	.byte	0x03, 0x50
        /*003a*/ 	.short	0x0000


	//----- nvinfo : EIATTR_MAXREG_COUNT
	.align		4
        /*003c*/ 	.byte	0x03, 0x1b
        /*003e*/ 	.short	0x00ff


	//----- nvinfo : EIATTR_MERCURY_ISA_VERSION
	.align		4
        /*0040*/ 	.byte	0x03, 0x5f
        /*0042*/ 	.short	0x0101


	//----- nvinfo : EIATTR_VRC_CTA_INIT_COUNT
	.align		4
        /*0044*/ 	.byte	0x02, 0x4a
	.zero		1
	.zero		1


	//----- nvinfo : EIATTR_EXIT_INSTR_OFFSETS
	.align		4
        /*0048*/ 	.byte	0x04, 0x1c
        /*004a*/ 	.short	(.L_15 - .L_14)


	//   ....[0]....
.L_14:
        /*004c*/ 	.word	0x00000010


	//----- nvinfo : EIATTR_CBANK_PARAM_SIZE
	.align		4
.L_15:
        /*0050*/ 	.byte	0x03, 0x19
        /*0052*/ 	.short	0x0014


	//----- nvinfo : EIATTR_PARAM_CBANK
	.align		4
        /*0054*/ 	.byte	0x04, 0x0a
        /*0056*/ 	.short	(.L_17 - .L_16)
	.align		4
.L_16:
        /*0058*/ 	.word	index@(.nv.constant0._Z8getmaxcuPjS_i)
        /*005c*/ 	.short	0x0380
        /*005e*/ 	.short	0x0014


	//----- nvinfo : EIATTR_SW_WAR
	.align		4
.L_17:
        /*0060*/ 	.byte	0x04, 0x36
        /*0062*/ 	.short	(.L_19 - .L_18)
.L_18:
        /*0064*/ 	.word	0x00000008
.L_19:


//--------------------- .nv.callgraph             --------------------------
	.section	.nv.callgraph,"",@"SHT_CUDA_CALLGRAPH"
	.align	4
	.sectionentsize	8
	.align		4
        /*0000*/ 	.word	0x00000000
	.align		4
        /*0004*/ 	.word	0xffffffff
	.align		4
        /*0008*/ 	.word	0x00000000
	.align		4
        /*000c*/ 	.word	0xfffffffe
	.align		4
        /*0010*/ 	.word	0x00000000
	.align		4
        /*0014*/ 	.word	0xfffffffd
	.align		4
        /*0018*/ 	.word	0x00000000
	.align		4
        /*001c*/ 	.word	0xfffffffc


//--------------------- .text._Z8getmaxcuPjS_i    --------------------------
	.section	.text._Z8getmaxcuPjS_i,"ax",@progbits
	.align	128
        .global         _Z8getmaxcuPjS_i
        .type           _Z8getmaxcuPjS_i,@function
        .size           _Z8getmaxcuPjS_i,(.L_x_1 - _Z8getmaxcuPjS_i)
        .other          _Z8getmaxcuPjS_i,@"STO_CUDA_ENTRY STV_DEFAULT"
_Z8getmaxcuPjS_i:
.text._Z8getmaxcuPjS_i:
[----:B------:R-:W-:Y:S01]  /*0000*/  LDC R1, c[0x0][0x37c] ;  /* 0x0000df00ff017b82 */ /* 0x000fe20000000800 */
[----:B------:R-:W-:Y:S05]  /*0010*/  EXIT ;  /* 0x000000000000794d */ /* 0x000fea0003800000 */
.L_x_0:
[----:B------:R-:W-:-:S00]  /*0020*/  BRA `(.L_x_0) ;  /* 0xfffffffc00fc7947 */ /* 0x000fc0000383ffff */
[----:B------:R-:W-:-:S00]  /*0030*/  NOP ;  /* 0x0000000000007918 */ /* 0x000fc00000000000 */
        /* <DEDUP_REMOVED lines=12> */
.L_x_1:


//--------------------- .nv.shared.reserved.0     --------------------------
	.section	.nv.shared.reserved.0,"aw",@nobits
	.weak		__nv_reservedSMEM_offset_0_alias
	.size		__nv_reservedSMEM_offset_0_alias, 0, 64
	.other		__nv_reservedSMEM_offset_0_alias,@"STO_CUDA_RESERVED_SHARED STV_DEFAULT"
__nv_reservedSMEM_offset_0_alias:
	.zero		0
	.zero		64


//--------------------- .nv.constant0._Z8getmaxcuPjS_i --------------------------
	.section	.nv.constant0._Z8getmaxcuPjS_i,"a",@progbits
	.sectionflags	@""
	.align	4
.nv.constant0._Z8getmaxcuPjS_i:
	.zero		916


//--------------------- SYMBOLS --------------------------

	.type		.nv.reservedSmem.offset0,@object
	.size		.nv.reservedSmem.offset0,0x4
